//
// Generated by NVIDIA NVVM Compiler
//
// Compiler Build ID: CL-36424714
// Cuda compilation tools, release 13.0, V13.0.88
// Based on NVVM 20.0.0
//

.version 9.0
.target sm_100
.address_size 64

	// .globl	_Z14findOddNumbersPKiPiS1_S1_i

.visible .entry _Z14findOddNumbersPKiPiS1_S1_i(
	.param .u64 .ptr .align 1 _Z14findOddNumbersPKiPiS1_S1_i_param_0,
	.param .u64 .ptr .align 1 _Z14findOddNumbersPKiPiS1_S1_i_param_1,
	.param .u64 .ptr .align 1 _Z14findOddNumbersPKiPiS1_S1_i_param_2,
	.param .u64 .ptr .align 1 _Z14findOddNumbersPKiPiS1_S1_i_param_3,
	.param .u32 _Z14findOddNumbersPKiPiS1_S1_i_param_4
)
{
	.reg .pred 	%p<3>;
	.reg .b32 	%r<9>;
	.reg .b64 	%rd<16>;

	ld.param.u64 	%rd1, [_Z14findOddNumbersPKiPiS1_S1_i_param_0];
	ld.param.u64 	%rd2, [_Z14findOddNumbersPKiPiS1_S1_i_param_1];
	ld.param.u64 	%rd3, [_Z14findOddNumbersPKiPiS1_S1_i_param_2];
	ld.param.u64 	%rd4, [_Z14findOddNumbersPKiPiS1_S1_i_param_3];
	ld.param.u32 	%r2, [_Z14findOddNumbersPKiPiS1_S1_i_param_4];
	mov.u32 	%r3, %ctaid.x;
	mov.u32 	%r4, %ntid.x;
	mov.u32 	%r5, %tid.x;
	mad.lo.s32 	%r1, %r3, %r4, %r5;
	setp.ge.s32 	%p1, %r1, %r2;
	@%p1 bra 	$L__BB0_3;
	cvta.to.global.u64 	%rd5, %rd4;
	mul.wide.s32 	%rd6, %r1, 4;
	add.s64 	%rd7, %rd5, %rd6;
	ld.global.u32 	%r6, [%rd7];
	setp.ne.s32 	%p2, %r6, 1;
	@%p2 bra 	$L__BB0_3;
	cvta.to.global.u64 	%rd8, %rd1;
	add.s64 	%rd10, %rd8, %rd6;
	ld.global.u32 	%r7, [%rd10];
	cvta.to.global.u64 	%rd11, %rd2;
	add.s64 	%rd12, %rd11, %rd6;
	ld.global.u32 	%r8, [%rd12];
	cvta.to.global.u64 	%rd13, %rd3;
	mul.wide.s32 	%rd14, %r8, 4;
	add.s64 	%rd15, %rd13, %rd14;
	st.global.u32 	[%rd15], %r7;
$L__BB0_3:
	ret;

}
	// .globl	_Z17findNumOddNumbersPKiPiS1_i
.visible .entry _Z17findNumOddNumbersPKiPiS1_i(
	.param .u64 .ptr .align 1 _Z17findNumOddNumbersPKiPiS1_i_param_0,
	.param .u64 .ptr .align 1 _Z17findNumOddNumbersPKiPiS1_i_param_1,
	.param .u64 .ptr .align 1 _Z17findNumOddNumbersPKiPiS1_i_param_2,
	.param .u32 _Z17findNumOddNumbersPKiPiS1_i_param_3
)
{
	.reg .pred 	%p<4>;
	.reg .b32 	%r<11>;
	.reg .b64 	%rd<13>;

	ld.param.u64 	%rd2, [_Z17findNumOddNumbersPKiPiS1_i_param_0];
	ld.param.u64 	%rd4, [_Z17findNumOddNumbersPKiPiS1_i_param_1];
	ld.param.u64 	%rd3, [_Z17findNumOddNumbersPKiPiS1_i_param_2];
	ld.param.u32 	%r2, [_Z17findNumOddNumbersPKiPiS1_i_param_3];
	cvta.to.global.u64 	%rd1, %rd4;
	mov.u32 	%r3, %ctaid.x;
	mov.u32 	%r4, %ntid.x;
	mov.u32 	%r5, %tid.x;
	mad.lo.s32 	%r1, %r3, %r4, %r5;
	setp.ge.s32 	%p1, %r1, %r2;
	@%p1 bra 	$L__BB1_4;
	cvta.to.global.u64 	%rd5, %rd2;
	mul.wide.s32 	%rd6, %r1, 4;
	add.s64 	%rd7, %rd5, %rd6;
	ld.global.u32 	%r6, [%rd7];
	and.b32  	%r7, %r6, 1;
	setp.eq.b32 	%p2, %r7, 1;
	not.pred 	%p3, %p2;
	@%p3 bra 	$L__BB1_3;
	cvta.to.global.u64 	%rd8, %rd3;
	atom.global.add.u32 	%r8, [%rd8], 1;
	add.s64 	%rd10, %rd1, %rd6;
	mov.b32 	%r9, 1;
	st.global.u32 	[%rd10], %r9;
	bra.uni 	$L__BB1_4;
$L__BB1_3:
	add.s64 	%rd12, %rd1, %rd6;
	mov.b32 	%r10, 0;
	st.global.u32 	[%rd12], %r10;
$L__BB1_4:
	ret;

}
	// .globl	_Z11upwardSweepPiii
.visible .entry _Z11upwardSweepPiii(
	.param .u64 .ptr .align 1 _Z11upwardSweepPiii_param_0,
	.param .u32 _Z11upwardSweepPiii_param_1,
	.param .u32 _Z11upwardSweepPiii_param_2
)
{
	.reg .pred 	%p<3>;
	.reg .b32 	%r<17>;
	.reg .b64 	%rd<7>;

	ld.param.u64 	%rd1, [_Z11upwardSweepPiii_param_0];
	ld.param.u32 	%r2, [_Z11upwardSweepPiii_param_1];
	ld.param.u32 	%r3, [_Z11upwardSweepPiii_param_2];
	mov.u32 	%r4, %ctaid.x;
	mov.u32 	%r5, %ntid.x;
	mov.u32 	%r6, %tid.x;
	mad.lo.s32 	%r1, %r4, %r5, %r6;
	setp.ge.s32 	%p1, %r1, %r3;
	@%p1 bra 	$L__BB2_3;
	rem.s32 	%r7, %r1, %r2;
	setp.ne.s32 	%p2, %r7, 0;
	@%p2 bra 	$L__BB2_3;
	cvta.to.global.u64 	%rd2, %rd1;
	shr.u32 	%r8, %r2, 31;
	add.s32 	%r9, %r2, %r8;
	shr.s32 	%r10, %r9, 1;
	add.s32 	%r11, %r1, -1;
	add.s32 	%r12, %r11, %r10;
	mul.wide.s32 	%rd3, %r12, 4;
	add.s64 	%rd4, %rd2, %rd3;
	ld.global.u32 	%r13, [%rd4];
	add.s32 	%r14, %r11, %r2;
	mul.wide.s32 	%rd5, %r14, 4;
	add.s64 	%rd6, %rd2, %rd5;
	ld.global.u32 	%r15, [%rd6];
	add.s32 	%r16, %r15, %r13;
	st.global.u32 	[%rd6], %r16;
$L__BB2_3:
	ret;

}
	// .globl	_Z13downwardSweepPiii
.visible .entry _Z13downwardSweepPiii(
	.param .u64 .ptr .align 1 _Z13downwardSweepPiii_param_0,
	.param .u32 _Z13downwardSweepPiii_param_1,
	.param .u32 _Z13downwardSweepPiii_param_2
)
{
	.reg .pred 	%p<3>;
	.reg .b32 	%r<17>;
	.reg .b64 	%rd<7>;

	ld.param.u64 	%rd1, [_Z13downwardSweepPiii_param_0];
	ld.param.u32 	%r2, [_Z13downwardSweepPiii_param_1];
	ld.param.u32 	%r3, [_Z13downwardSweepPiii_param_2];
	mov.u32 	%r4, %ctaid.x;
	mov.u32 	%r5, %ntid.x;
	mov.u32 	%r6, %tid.x;
	mad.lo.s32 	%r1, %r4, %r5, %r6;
	setp.ge.s32 	%p1, %r1, %r3;
	@%p1 bra 	$L__BB3_3;
	rem.s32 	%r7, %r1, %r2;
	setp.ne.s32 	%p2, %r7, 0;
	@%p2 bra 	$L__BB3_3;
	cvta.to.global.u64 	%rd2, %rd1;
	shr.u32 	%r8, %r2, 31;
	add.s32 	%r9, %r2, %r8;
	shr.s32 	%r10, %r9, 1;
	add.s32 	%r11, %r1, -1;
	add.s32 	%r12, %r11, %r10;
	mul.wide.s32 	%rd3, %r12, 4;
	add.s64 	%rd4, %rd2, %rd3;
	ld.global.u32 	%r13, [%rd4];
	add.s32 	%r14, %r11, %r2;
	mul.wide.s32 	%rd5, %r14, 4;
	add.s64 	%rd6, %rd2, %rd5;
	ld.global.u32 	%r15, [%rd6];
	st.global.u32 	[%rd4], %r15;
	add.s32 	%r16, %r15, %r13;
	st.global.u32 	[%rd6], %r16;
$L__BB3_3:
	ret;

}


// ===== COMPILED SASS (sm_100) =====

	.target	sm_100

	.elftype	@"ET_EXEC"


//--------------------- .note.nv.tkinfo           --------------------------
	.section	.note.nv.tkinfo,"",@"SHT_NOTE"
	.sectionflags	@"SHF_NOTE_NV_TKINFO"
	.tkinfo
        /*0018*/ 	.word	0x00000002
        /*0030*/ 	.string	""
        /*0030*/ 	.string	"ptxas"
        /*0030*/ 	.string	"Cuda compilation tools, release 13.0, V13.0.88"
        /*0030*/ 	.string	"Build cuda_13.0.r13.0/compiler.36424714_0"
        /*0030*/ 	.string	"-arch sm_100 -m 64 "



//--------------------- .note.nv.cuinfo           --------------------------
	.section	.note.nv.cuinfo,"",@"SHT_NOTE"
	.sectionflags	@"SHF_NOTE_NV_CUINFO"
        /*0018*/ 	.short	0x0002
        /*001a*/ 	.short	0x0064
        /*001c*/ 	.short	0x0082
	.zero		2


//--------------------- .nv.info                  --------------------------
	.section	.nv.info,"",@"SHT_CUDA_INFO"
	.align	4


	//----- nvinfo : EIATTR_REGCOUNT
	.align		4
        /*0000*/ 	.byte	0x04, 0x2f
        /*0002*/ 	.short	(.L_1 - .L_0)
	.align		4
.L_0:
        /*0004*/ 	.word	index@(_Z14findOddNumbersPKiPiS1_S1_i)
        /*0008*/ 	.word	0x0000000a


	//----- nvinfo : EIATTR_FRAME_SIZE
	.align		4
.L_1:
        /*000c*/ 	.byte	0x04, 0x11
        /*000e*/ 	.short	(.L_3 - .L_2)
	.align		4
.L_2:
        /*0010*/ 	.word	index@(_Z14findOddNumbersPKiPiS1_S1_i)
        /*0014*/ 	.word	0x00000000


	//----- nvinfo : EIATTR_REGCOUNT
	.align		4
.L_3:
        /*0018*/ 	.byte	0x04, 0x2f
        /*001a*/ 	.short	(.L_5 - .L_4)
	.align		4
.L_4:
        /*001c*/ 	.word	index@(_Z17findNumOddNumbersPKiPiS1_i)
        /*0020*/ 	.word	0x0000000e


	//----- nvinfo : EIATTR_FRAME_SIZE
	.align		4
.L_5:
        /*0024*/ 	.byte	0x04, 0x11
        /*0026*/ 	.short	(.L_7 - .L_6)
	.align		4
.L_6:
        /*0028*/ 	.word	index@(_Z17findNumOddNumbersPKiPiS1_i)
        /*002c*/ 	.word	0x00000000


	//----- nvinfo : EIATTR_REGCOUNT
	.align		4
.L_7:
        /*0030*/ 	.byte	0x04, 0x2f
        /*0032*/ 	.short	(.L_9 - .L_8)
	.align		4
.L_8:
        /*0034*/ 	.word	index@(_Z11upwardSweepPiii)
        /*0038*/ 	.word	0x0000000c


	//----- nvinfo : EIATTR_FRAME_SIZE
	.align		4
.L_9:
        /*003c*/ 	.byte	0x04, 0x11
        /*003e*/ 	.short	(.L_11 - .L_10)
	.align		4
.L_10:
        /*0040*/ 	.word	index@(_Z11upwardSweepPiii)
        /*0044*/ 	.word	0x00000000


	//----- nvinfo : EIATTR_REGCOUNT
	.align		4
.L_11:
        /*0048*/ 	.byte	0x04, 0x2f
        /*004a*/ 	.short	(.L_13 - .L_12)
	.align		4
.L_12:
        /*004c*/ 	.word	index@(_Z13downwardSweepPiii)
        /*0050*/ 	.word	0x0000000c


	//----- nvinfo : EIATTR_FRAME_SIZE
	.align		4
.L_13:
        /*0054*/ 	.byte	0x04, 0x11
        /*0056*/ 	.short	(.L_15 - .L_14)
	.align		4
.L_14:
        /*0058*/ 	.word	index@(_Z13downwardSweepPiii)
        /*005c*/ 	.word	0x00000000


	//----- nvinfo : EIATTR_MIN_STACK_SIZE
	.align		4
.L_15:
        /*0060*/ 	.byte	0x04, 0x12
        /*0062*/ 	.short	(.L_17 - .L_16)
	.align		4
.L_16:
        /*0064*/ 	.word	index@(_Z13downwardSweepPiii)
        /*0068*/ 	.word	0x00000000


	//----- nvinfo : EIATTR_MIN_STACK_SIZE
	.align		4
.L_17:
        /*006c*/ 	.byte	0x04, 0x12
        /*006e*/ 	.short	(.L_19 - .L_18)
	.align		4
.L_18:
        /*0070*/ 	.word	index@(_Z11upwardSweepPiii)
        /*0074*/ 	.word	0x00000000


	//----- nvinfo : EIATTR_MIN_STACK_SIZE
	.align		4
.L_19:
        /*0078*/ 	.byte	0x04, 0x12
        /*007a*/ 	.short	(.L_21 - .L_20)
	.align		4
.L_20:
        /*007c*/ 	.word	index@(_Z17findNumOddNumbersPKiPiS1_i)
        /*0080*/ 	.word	0x00000000


	//----- nvinfo : EIATTR_MIN_STACK_SIZE
	.align		4
.L_21:
        /*0084*/ 	.byte	0x04, 0x12
        /*0086*/ 	.short	(.L_23 - .L_22)
	.align		4
.L_22:
        /*0088*/ 	.word	index@(_Z14findOddNumbersPKiPiS1_S1_i)
        /*008c*/ 	.word	0x00000000
.L_23:


//--------------------- .nv.compat                --------------------------
	.section	.nv.compat,"",@"SHT_CUDA_COMPAT_INFO"
	.align	4
        /*0000*/ 	.byte	0x02, 0x09, 0x00, 0x00, 0x02, 0x02, 0x01, 0x00, 0x02, 0x05, 0x05, 0x00, 0x03, 0x07, 0x01, 0x01
        /*0010*/ 	.byte	0x02, 0x03, 0x00, 0x00, 0x02, 0x06, 0x01, 0x00, 0x04, 0x0b, 0x08, 0x00, 0x09, 0x00, 0x00, 0x00
        /*0020*/ 	.byte	0x00, 0x00, 0x00, 0x00


//--------------------- .nv.info._Z13downwardSweepPiii --------------------------
	.section	.nv.info._Z13downwardSweepPiii,"",@"SHT_CUDA_INFO"
	.sectionflags	@""
	.align	4


	//----- nvinfo : EIATTR_CUDA_API_VERSION
	.align		4
        /*0000*/ 	.byte	0x04, 0x37
        /*0002*/ 	.short	(.L_25 - .L_24)
.L_24:
        /*0004*/ 	.word	0x00000082


	//----- nvinfo : EIATTR_KPARAM_INFO
	.align		4
.L_25:
        /*0008*/ 	.byte	0x04, 0x17
        /*000a*/ 	.short	(.L_27 - .L_26)
.L_26:
        /*000c*/ 	.word	0x00000000
        /*0010*/ 	.short	0x0002
        /*0012*/ 	.short	0x000c
        /*0014*/ 	.byte	0x00, 0xf0, 0x11, 0x00


	//----- nvinfo : EIATTR_KPARAM_INFO
	.align		4
.L_27:
        /*0018*/ 	.byte	0x04, 0x17
        /*001a*/ 	.short	(.L_29 - .L_28)
.L_28:
        /*001c*/ 	.word	0x00000000
        /*0020*/ 	.short	0x0001
        /*0022*/ 	.short	0x0008
        /*0024*/ 	.byte	0x00, 0xf0, 0x11, 0x00


	//----- nvinfo : EIATTR_KPARAM_INFO
	.align		4
.L_29:
        /*0028*/ 	.byte	0x04, 0x17
        /*002a*/ 	.short	(.L_31 - .L_30)
.L_30:
        /*002c*/ 	.word	0x00000000
        /*0030*/ 	.short	0x0000
        /*0032*/ 	.short	0x0000
        /*0034*/ 	.byte	0x00, 0xf5, 0x21, 0x00


	//----- nvinfo : EIATTR_SPARSE_MMA_MASK
	.align		4
.L_31:
        /*0038*/ 	.byte	0x03, 0x50
        /*003a*/ 	.short	0x0000


	//----- nvinfo : EIATTR_MAXREG_COUNT
	.align		4
        /*003c*/ 	.byte	0x03, 0x1b
        /*003e*/ 	.short	0x00ff


	//----- nvinfo : EIATTR_MERCURY_ISA_VERSION
	.align		4
        /*0040*/ 	.byte	0x03, 0x5f
        /*0042*/ 	.short	0x0101


	//----- nvinfo : EIATTR_VRC_CTA_INIT_COUNT
	.align		4
        /*0044*/ 	.byte	0x02, 0x4a
	.zero		1
	.zero		1


	//----- nvinfo : EIATTR_EXIT_INSTR_OFFSETS
	.align		4
        /*0048*/ 	.byte	0x04, 0x1c
        /*004a*/ 	.short	(.L_33 - .L_32)


	//   ....[0]....
.L_32:
        /*004c*/ 	.word	0x00000070


	//   ....[1]....
        /*0050*/ 	.word	0x00000200


	//   ....[2]....
        /*0054*/ 	.word	0x000002e0


	//----- nvinfo : EIATTR_CBANK_PARAM_SIZE
	.align		4
.L_33:
        /*0058*/ 	.byte	0x03, 0x19
        /*005a*/ 	.short	0x0010


	//----- nvinfo : EIATTR_PARAM_CBANK
	.align		4
        /*005c*/ 	.byte	0x04, 0x0a
        /*005e*/ 	.short	(.L_35 - .L_34)
	.align		4
.L_34:
        /*0060*/ 	.word	index@(.nv.constant0._Z13downwardSweepPiii)
        /*0064*/ 	.short	0x0380
        /*0066*/ 	.short	0x0010


	//----- nvinfo : EIATTR_SW_WAR
	.align		4
.L_35:
        /*0068*/ 	.byte	0x04, 0x36
        /*006a*/ 	.short	(.L_37 - .L_36)
.L_36:
        /*006c*/ 	.word	0x00000008
.L_37:


//--------------------- .nv.info._Z11upwardSweepPiii --------------------------
	.section	.nv.info._Z11upwardSweepPiii,"",@"SHT_CUDA_INFO"
	.sectionflags	@""
	.align	4


	//----- nvinfo : EIATTR_CUDA_API_VERSION
	.align		4
        /*0000*/ 	.byte	0x04, 0x37
        /*0002*/ 	.short	(.L_39 - .L_38)
.L_38:
        /*0004*/ 	.word	0x00000082


	//----- nvinfo : EIATTR_KPARAM_INFO
	.align		4
.L_39:
        /*0008*/ 	.byte	0x04, 0x17
        /*000a*/ 	.short	(.L_41 - .L_40)
.L_40:
        /*000c*/ 	.word	0x00000000
        /*0010*/ 	.short	0x0002
        /*0012*/ 	.short	0x000c
        /*0014*/ 	.byte	0x00, 0xf0, 0x11, 0x00


	//----- nvinfo : EIATTR_KPARAM_INFO
	.align		4
.L_41:
        /*0018*/ 	.byte	0x04, 0x17
        /*001a*/ 	.short	(.L_43 - .L_42)
.L_42:
        /*001c*/ 	.word	0x00000000
        /*0020*/ 	.short	0x0001
        /*0022*/ 	.short	0x0008
        /*0024*/ 	.byte	0x00, 0xf0, 0x11, 0x00


	//----- nvinfo : EIATTR_KPARAM_INFO
	.align		4
.L_43:
        /*0028*/ 	.byte	0x04, 0x17
        /*002a*/ 	.short	(.L_45 - .L_44)
.L_44:
        /*002c*/ 	.word	0x00000000
        /*0030*/ 	.short	0x0000
        /*0032*/ 	.short	0x0000
        /*0034*/ 	.byte	0x00, 0xf5, 0x21, 0x00


	//----- nvinfo : EIATTR_SPARSE_MMA_MASK
	.align		4
.L_45:
        /*0038*/ 	.byte	0x03, 0x50
        /*003a*/ 	.short	0x0000


	//----- nvinfo : EIATTR_MAXREG_COUNT
	.align		4
        /*003c*/ 	.byte	0x03, 0x1b
        /*003e*/ 	.short	0x00ff


	//----- nvinfo : EIATTR_MERCURY_ISA_VERSION
	.align		4
        /*0040*/ 	.byte	0x03, 0x5f
        /*0042*/ 	.short	0x0101


	//----- nvinfo : EIATTR_VRC_CTA_INIT_COUNT
	.align		4
        /*0044*/ 	.byte	0x02, 0x4a
	.zero		1
	.zero		1


	//----- nvinfo : EIATTR_EXIT_INSTR_OFFSETS
	.align		4
        /*0048*/ 	.byte	0x04, 0x1c
        /*004a*/ 	.short	(.L_47 - .L_46)


	//   ....[0]....
.L_46:
        /*004c*/ 	.word	0x00000070


	//   ....[1]....
        /*0050*/ 	.word	0x00000200


	//   ....[2]....
        /*0054*/ 	.word	0x000002d0


	//----- nvinfo : EIATTR_CBANK_PARAM_SIZE
	.align		4
.L_47:
        /*0058*/ 	.byte	0x03, 0x19
        /*005a*/ 	.short	0x0010


	//----- nvinfo : EIATTR_PARAM_CBANK
	.align		4
        /*005c*/ 	.byte	0x04, 0x0a
        /*005e*/ 	.short	(.L_49 - .L_48)
	.align		4
.L_48:
        /*0060*/ 	.word	index@(.nv.constant0._Z11upwardSweepPiii)
        /*0064*/ 	.short	0x0380
        /*0066*/ 	.short	0x0010


	//----- nvinfo : EIATTR_SW_WAR
	.align		4
.L_49:
        /*0068*/ 	.byte	0x04, 0x36
        /*006a*/ 	.short	(.L_51 - .L_50)
.L_50:
        /*006c*/ 	.word	0x00000008
.L_51:


//--------------------- .nv.info._Z17findNumOddNumbersPKiPiS1_i --------------------------
	.section	.nv.info._Z17findNumOddNumbersPKiPiS1_i,"",@"SHT_CUDA_INFO"
	.sectionflags	@""
	.align	4


	//----- nvinfo : EIATTR_CUDA_API_VERSION
	.align		4
        /*0000*/ 	.byte	0x04, 0x37
        /*0002*/ 	.short	(.L_53 - .L_52)
.L_52:
        /*0004*/ 	.word	0x00000082


	//----- nvinfo : EIATTR_KPARAM_INFO
	.align		4
.L_53:
        /*0008*/ 	.byte	0x04, 0x17
        /*000a*/ 	.short	(.L_55 - .L_54)
.L_54:
        /*000c*/ 	.word	0x00000000
        /*0010*/ 	.short	0x0003
        /*0012*/ 	.short	0x0018
        /*0014*/ 	.byte	0x00, 0xf0, 0x11, 0x00


	//----- nvinfo : EIATTR_KPARAM_INFO
	.align		4
.L_55:
        /*0018*/ 	.byte	0x04, 0x17
        /*001a*/ 	.short	(.L_57 - .L_56)
.L_56:
        /*001c*/ 	.word	0x00000000
        /*0020*/ 	.short	0x0002
        /*0022*/ 	.short	0x0010
        /*0024*/ 	.byte	0x00, 0xf5, 0x21, 0x00


	//----- nvinfo : EIATTR_KPARAM_INFO
	.align		4
.L_57:
        /*0028*/ 	.byte	0x04, 0x17
        /*002a*/ 	.short	(.L_59 - .L_58)
.L_58:
        /*002c*/ 	.word	0x00000000
        /*0030*/ 	.short	0x0001
        /*0032*/ 	.short	0x0008
        /*0034*/ 	.byte	0x00, 0xf5, 0x21, 0x00


	//----- nvinfo : EIATTR_KPARAM_INFO
	.align		4
.L_59:
        /*0038*/ 	.byte	0x04, 0x17
        /*003a*/ 	.short	(.L_61 - .L_60)
.L_60:
        /*003c*/ 	.word	0x00000000
        /*0040*/ 	.short	0x0000
        /*0042*/ 	.short	0x0000
        /*0044*/ 	.byte	0x00, 0xf5, 0x21, 0x00


	//----- nvinfo : EIATTR_SPARSE_MMA_MASK
	.align		4
.L_61:
        /*0048*/ 	.byte	0x03, 0x50
        /*004a*/ 	.short	0x0000


	//----- nvinfo : EIATTR_MAXREG_COUNT
	.align		4
        /*004c*/ 	.byte	0x03, 0x1b
        /*004e*/ 	.short	0x00ff


	//----- nvinfo : EIATTR_MERCURY_ISA_VERSION
	.align		4
        /*0050*/ 	.byte	0x03, 0x5f
        /*0052*/ 	.short	0x0101


	//----- nvinfo : EIATTR_INT_WARP_WIDE_INSTR_OFFSETS
	.align		4
        /*0054*/ 	.byte	0x04, 0x31
        /*0056*/ 	.short	(.L_63 - .L_62)


	//   ....[0]....
.L_62:
        /*0058*/ 	.word	0x00000110


	//----- nvinfo : EIATTR_VRC_CTA_INIT_COUNT
	.align		4
.L_63:
        /*005c*/ 	.byte	0x02, 0x4a
	.zero		1
	.zero		1


	//----- nvinfo : EIATTR_EXIT_INSTR_OFFSETS
	.align		4
        /*0060*/ 	.byte	0x04, 0x1c
        /*0062*/ 	.short	(.L_65 - .L_64)


	//   ....[0]....
.L_64:
        /*0064*/ 	.word	0x00000070


	//   ....[1]....
        /*0068*/ 	.word	0x000001a0


	//   ....[2]....
        /*006c*/ 	.word	0x000001e0


	//----- nvinfo : EIATTR_CRS_STACK_SIZE
	.align		4
.L_65:
        /*0070*/ 	.byte	0x04, 0x1e
        /*0072*/ 	.short	(.L_67 - .L_66)
.L_66:
        /*0074*/ 	.word	0x00000000


	//----- nvinfo : EIATTR_CBANK_PARAM_SIZE
	.align		4
.L_67:
        /*0078*/ 	.byte	0x03, 0x19
        /*007a*/ 	.short	0x001c


	//----- nvinfo : EIATTR_PARAM_CBANK
	.align		4
        /*007c*/ 	.byte	0x04, 0x0a
        /*007e*/ 	.short	(.L_69 - .L_68)
	.align		4
.L_68:
        /*0080*/ 	.word	index@(.nv.constant0._Z17findNumOddNumbersPKiPiS1_i)
        /*0084*/ 	.short	0x0380
        /*0086*/ 	.short	0x001c


	//----- nvinfo : EIATTR_SW_WAR
	.align		4
.L_69:
        /*0088*/ 	.byte	0x04, 0x36
        /*008a*/ 	.short	(.L_71 - .L_70)
.L_70:
        /*008c*/ 	.word	0x00000008
.L_71:


//--------------------- .nv.info._Z14findOddNumbersPKiPiS1_S1_i --------------------------
	.section	.nv.info._Z14findOddNumbersPKiPiS1_S1_i,"",@"SHT_CUDA_INFO"
	.sectionflags	@""
	.align	4


	//----- nvinfo : EIATTR_CUDA_API_VERSION
	.align		4
        /*0000*/ 	.byte	0x04, 0x37
        /*0002*/ 	.short	(.L_73 - .L_72)
.L_72:
        /*0004*/ 	.word	0x00000082


	//----- nvinfo : EIATTR_KPARAM_INFO
	.align		4
.L_73:
        /*0008*/ 	.byte	0x04, 0x17
        /*000a*/ 	.short	(.L_75 - .L_74)
.L_74:
        /*000c*/ 	.word	0x00000000
        /*0010*/ 	.short	0x0004
        /*0012*/ 	.short	0x0020
        /*0014*/ 	.byte	0x00, 0xf0, 0x11, 0x00


	//----- nvinfo : EIATTR_KPARAM_INFO
	.align		4
.L_75:
        /*0018*/ 	.byte	0x04, 0x17
        /*001a*/ 	.short	(.L_77 - .L_76)
.L_76:
        /*001c*/ 	.word	0x00000000
        /*0020*/ 	.short	0x0003
        /*0022*/ 	.short	0x0018
        /*0024*/ 	.byte	0x00, 0xf5, 0x21, 0x00


	//----- nvinfo : EIATTR_KPARAM_INFO
	.align		4
.L_77:
        /*0028*/ 	.byte	0x04, 0x17
        /*002a*/ 	.short	(.L_79 - .L_78)
.L_78:
        /*002c*/ 	.word	0x00000000
        /*0030*/ 	.short	0x0002
        /*0032*/ 	.short	0x0010
        /*0034*/ 	.byte	0x00, 0xf5, 0x21, 0x00


	//----- nvinfo : EIATTR_KPARAM_INFO
	.align		4
.L_79:
        /*0038*/ 	.byte	0x04, 0x17
        /*003a*/ 	.short	(.L_81 - .L_80)
.L_80:
        /*003c*/ 	.word	0x00000000
        /*0040*/ 	.short	0x0001
        /*0042*/ 	.short	0x0008
        /*0044*/ 	.byte	0x00, 0xf5, 0x21, 0x00


	//----- nvinfo : EIATTR_KPARAM_INFO
	.align		4
.L_81:
        /*0048*/ 	.byte	0x04, 0x17
        /*004a*/ 	.short	(.L_83 - .L_82)
.L_82:
        /*004c*/ 	.word	0x00000000
        /*0050*/ 	.short	0x0000
        /*0052*/ 	.short	0x0000
        /*0054*/ 	.byte	0x00, 0xf5, 0x21, 0x00


	//----- nvinfo : EIATTR_SPARSE_MMA_MASK
	.align		4
.L_83:
        /*0058*/ 	.byte	0x03, 0x50
        /*005a*/ 	.short	0x0000


	//----- nvinfo : EIATTR_MAXREG_COUNT
	.align		4
        /*005c*/ 	.byte	0x03, 0x1b
        /*005e*/ 	.short	0x00ff


	//----- nvinfo : EIATTR_MERCURY_ISA_VERSION
	.align		4
        /*0060*/ 	.byte	0x03, 0x5f
        /*0062*/ 	.short	0x0101


	//----- nvinfo : EIATTR_VRC_CTA_INIT_COUNT
	.align		4
        /*0064*/ 	.byte	0x02, 0x4a
	.zero		1
	.zero		1


	//----- nvinfo : EIATTR_EXIT_INSTR_OFFSETS
	.align		4
        /*0068*/ 	.byte	0x04, 0x1c
        /*006a*/ 	.short	(.L_85 - .L_84)


	//   ....[0]....
.L_84:
        /*006c*/ 	.word	0x00000070


	//   ....[1]....
        /*0070*/ 	.word	0x000000d0


	//   ....[2]....
        /*0074*/ 	.word	0x00000170


	//----- nvinfo : EIATTR_CBANK_PARAM_SIZE
	.align		4
.L_85:
        /*0078*/ 	.byte	0x03, 0x19
        /*007a*/ 	.short	0x0024


	//----- nvinfo : EIATTR_PARAM_CBANK
	.align		4
        /*007c*/ 	.byte	0x04, 0x0a
        /*007e*/ 	.short	(.L_87 - .L_86)
	.align		4
.L_86:
        /*0080*/ 	.word	index@(.nv.constant0._Z14findOddNumbersPKiPiS1_S1_i)
        /*0084*/ 	.short	0x0380
        /*0086*/ 	.short	0x0024


	//----- nvinfo : EIATTR_SW_WAR
	.align		4
.L_87:
        /*0088*/ 	.byte	0x04, 0x36
        /*008a*/ 	.short	(.L_89 - .L_88)
.L_88:
        /*008c*/ 	.word	0x00000008
.L_89:


//--------------------- .nv.callgraph             --------------------------
	.section	.nv.callgraph,"",@"SHT_CUDA_CALLGRAPH"
	.align	4
	.sectionentsize	8
	.align		4
        /*0000*/ 	.word	0x00000000
	.align		4
        /*0004*/ 	.word	0xffffffff
	.align		4
        /*0008*/ 	.word	0x00000000
	.align		4
        /*000c*/ 	.word	0xfffffffe
	.align		4
        /*0010*/ 	.word	0x00000000
	.align		4
        /*0014*/ 	.word	0xfffffffd
	.align		4
        /*0018*/ 	.word	0x00000000
	.align		4
        /*001c*/ 	.word	0xfffffffc


//--------------------- .text._Z13downwardSweepPiii --------------------------
	.section	.text._Z13downwardSweepPiii,"ax",@progbits
	.align	128
        .global         _Z13downwardSweepPiii
        .type           _Z13downwardSweepPiii,@function
        .size           _Z13downwardSweepPiii,(.L_x_5 - _Z13downwardSweepPiii)
        .other          _Z13downwardSweepPiii,@"STO_CUDA_ENTRY STV_DEFAULT"
_Z13downwardSweepPiii:
.text._Z13downwardSweepPiii:
[----:B------:R-:W-:Y:S01]  /*0000*/  LDC R1, c[0x0][0x37c] ;  /* 0x0000df00ff017b82 */ /* 0x000fe20000000800 */
[----:B------:R-:W0:Y:S07]  /*0010*/  S2R R3, SR_TID.X ;  /* 0x0000000000037919 */ /* 0x000e2e0000002100 */
[----:B------:R-:W0:Y:S01]  /*0020*/  S2UR UR4, SR_CTAID.X ;  /* 0x00000000000479c3 */ /* 0x000e220000002500 */
[----:B------:R-:W1:Y:S07]  /*0030*/  LDCU UR5, c[0x0][0x38c] ;  /* 0x00007180ff0577ac */ /* 0x000e6e0008000800 */
[----:B------:R-:W0:Y:S02]  /*0040*/  LDC R0, c[0x0][0x360] ;  /* 0x0000d800ff007b82 */ /* 0x000e240000000800 */
[----:B0-----:R-:W-:-:S05]  /*0050*/  IMAD R0, R0, UR4, R3 ;  /* 0x0000000400007c24 */ /* 0x001fca000f8e0203 */
[----:B-1----:R-:W-:-:S13]  /*0060*/  ISETP.GE.AND P0, PT, R0, UR5, PT ;  /* 0x0000000500007c0c */ /* 0x002fda000bf06270 */
[----:B------:R-:W-:Y:S05]  /*0070*/  @P0 EXIT ;  /* 0x000000000000094d */ /* 0x000fea0003800000 */
[----:B------:R-:W0:Y:S01]  /*0080*/  LDC R8, c[0x0][0x388] ;  /* 0x0000e200ff087b82 */ /* 0x000e220000000800 */
[----:B------:R-:W-:Y:S02]  /*0090*/  IABS R7, R0 ;  /* 0x0000000000077213 */ /* 0x000fe40000000000 */
[----:B------:R-:W-:Y:S02]  /*00a0*/  ISETP.GE.AND P2, PT, R0, RZ, PT ;  /* 0x000000ff0000720c */ /* 0x000fe40003f46270 */
[----:B0-----:R-:W-:-:S04]  /*00b0*/  IABS R6, R8 ;  /* 0x0000000800067213 */ /* 0x001fc80000000000 */
[----:B------:R-:W0:Y:S08]  /*00c0*/  I2F.RP R4, R6 ;  /* 0x0000000600047306 */ /* 0x000e300000209400 */
[----:B0-----:R-:W0:Y:S02]  /*00d0*/  MUFU.RCP R4, R4 ;  /* 0x0000000400047308 */ /* 0x001e240000001000 */
[----:B0-----:R-:W-:-:S06]  /*00e0*/  VIADD R2, R4, 0xffffffe ;  /* 0x0ffffffe04027836 */ /* 0x001fcc0000000000 */
[----:B------:R0:W1:Y:S02]  /*00f0*/  F2I.FTZ.U32.TRUNC.NTZ R3, R2 ;  /* 0x0000000200037305 */ /* 0x000064000021f000 */
[----:B0-----:R-:W-:Y:S02]  /*0100*/  HFMA2 R2, -RZ, RZ, 0, 0 ;  /* 0x00000000ff027431 */ /* 0x001fe400000001ff */
[----:B-1----:R-:W-:-:S04]  /*0110*/  IMAD.MOV R5, RZ, RZ, -R3 ;  /* 0x000000ffff057224 */ /* 0x002fc800078e0a03 */
[----:B------:R-:W-:-:S04]  /*0120*/  IMAD R5, R5, R6, RZ ;  /* 0x0000000605057224 */ /* 0x000fc800078e02ff */
[----:B------:R-:W-:-:S04]  /*0130*/  IMAD.HI.U32 R3, R3, R5, R2 ;  /* 0x0000000503037227 */ /* 0x000fc800078e0002 */
[----:B------:R-:W-:-:S04]  /*0140*/  IMAD.MOV.U32 R5, RZ, RZ, R7 ;  /* 0x000000ffff057224 */ /* 0x000fc800078e0007 */
[----:B------:R-:W-:-:S05]  /*0150*/  IMAD.HI.U32 R3, R3, R5, RZ ;  /* 0x0000000503037227 */ /* 0x000fca00078e00ff */
[----:B------:R-:W-:-:S05]  /*0160*/  IADD3 R3, PT, PT, -R3, RZ, RZ ;  /* 0x000000ff03037210 */ /* 0x000fca0007ffe1ff */
[----:B------:R-:W-:-:S05]  /*0170*/  IMAD R3, R6, R3, R5 ;  /* 0x0000000306037224 */ /* 0x000fca00078e0205 */
[----:B------:R-:W-:-:S13]  /*0180*/  ISETP.GT.U32.AND P0, PT, R6, R3, PT ;  /* 0x000000030600720c */ /* 0x000fda0003f04070 */
[----:B------:R-:W-:Y:S01]  /*0190*/  @!P0 IMAD.IADD R3, R3, 0x1, -R6 ;  /* 0x0000000103038824 */ /* 0x000fe200078e0a06 */
[----:B------:R-:W-:-:S04]  /*01a0*/  ISETP.NE.AND P0, PT, R8, RZ, PT ;  /* 0x000000ff0800720c */ /* 0x000fc80003f05270 */
[----:B------:R-:W-:-:S13]  /*01b0*/  ISETP.GT.U32.AND P1, PT, R6, R3, PT ;  /* 0x000000030600720c */ /* 0x000fda0003f24070 */
[----:B------:R-:W-:-:S05]  /*01c0*/  @!P1 IADD3 R3, PT, PT, R3, -R6, RZ ;  /* 0x8000000603039210 */ /* 0x000fca0007ffe0ff */
[----:B------:R-:W-:Y:S01]  /*01d0*/  @!P2 IMAD.MOV R3, RZ, RZ, -R3 ;  /* 0x000000ffff03a224 */ /* 0x000fe200078e0a03 */
[----:B------:R-:W-:-:S04]  /*01e0*/  @!P0 LOP3.LUT R3, RZ, R8, RZ, 0x33, !PT ;  /* 0x00000008ff038212 */ /* 0x000fc800078e33ff */
[----:B------:R-:W-:-:S13]  /*01f0*/  ISETP.NE.AND P0, PT, R3, RZ, PT ;  /* 0x000000ff0300720c */ /* 0x000fda0003f05270 */
[----:B------:R-:W-:Y:S05]  /*0200*/  @P0 EXIT ;  /* 0x000000000000094d */ /* 0x000fea0003800000 */
[----:B------:R-:W0:Y:S01]  /*0210*/  LDC.64 R4, c[0x0][0x380] ;  /* 0x0000e000ff047b82 */ /* 0x000e220000000a00 */
[----:B------:R-:W1:Y:S01]  /*0220*/  LDCU.64 UR4, c[0x0][0x358] ;  /* 0x00006b00ff0477ac */ /* 0x000e620008000a00 */
[----:B------:R-:W-:Y:S02]  /*0230*/  IADD3 R3, PT, PT, R0, -0x1, RZ ;  /* 0xffffffff00037810 */ /* 0x000fe40007ffe0ff */
[----:B------:R-:W-:-:S03]  /*0240*/  LEA.HI R0, R8, R8, RZ, 0x1 ;  /* 0x0000000808007211 */ /* 0x000fc600078f08ff */
[----:B------:R-:W-:Y:S01]  /*0250*/  IMAD.IADD R9, R3, 0x1, R8 ;  /* 0x0000000103097824 */ /* 0x000fe200078e0208 */
[----:B------:R-:W-:-:S05]  /*0260*/  LEA.HI.SX32 R7, R0, R3, 0x1f ;  /* 0x0000000300077211 */ /* 0x000fca00078ffaff */
[----:B0-----:R-:W-:-:S04]  /*0270*/  IMAD.WIDE R2, R7, 0x4, R4 ;  /* 0x0000000407027825 */ /* 0x001fc800078e0204 */
[----:B------:R-:W-:Y:S01]  /*0280*/  IMAD.WIDE R4, R9, 0x4, R4 ;  /* 0x0000000409047825 */ /* 0x000fe200078e0204 */
[----:B-1----:R-:W2:Y:S04]  /*0290*/  LDG.E R0, desc[UR4][R2.64] ;  /* 0x0000000402007981 */ /* 0x002ea8000c1e1900 */
[----:B------:R-:W2:Y:S02]  /*02a0*/  LDG.E R7, desc[UR4][R4.64] ;  /* 0x0000000404077981 */ /* 0x000ea4000c1e1900 */
[----:B--2---:R-:W-:Y:S02]  /*02b0*/  IADD3 R9, PT, PT, R0, R7, RZ ;  /* 0x0000000700097210 */ /* 0x004fe40007ffe0ff */
[----:B------:R-:W-:Y:S04]  /*02c0*/  STG.E desc[UR4][R2.64], R7 ;  /* 0x0000000702007986 */ /* 0x000fe8000c101904 */
[----:B------:R-:W-:Y:S01]  /*02d0*/  STG.E desc[UR4][R4.64], R9 ;  /* 0x0000000904007986 */ /* 0x000fe2000c101904 */
[----:B------:R-:W-:Y:S05]  /*02e0*/  EXIT ;  /* 0x000000000000794d */ /* 0x000fea0003800000 */
.L_x_0:
[----:B------:R-:W-:-:S00]  /*02f0*/  BRA `(.L_x_0) ;  /* 0xfffffffc00fc7947 */ /* 0x000fc0000383ffff */
[----:B------:R-:W-:-:S00]  /*0300*/  NOP ;  /* 0x0000000000007918 */ /* 0x000fc00000000000 */
[----:B------:R-:W-:-:S00]  /*0310*/  NOP ;  /* 0x0000000000007918 */ /* 0x000fc00000000000 */
[----:B------:R-:W-:-:S00]  /*0320*/  NOP ;  /* 0x0000000000007918 */ /* 0x000fc00000000000 */
[----:B------:R-:W-:-:S00]  /*0330*/  NOP ;  /* 0x0000000000007918 */ /* 0x000fc00000000000 */
[----:B------:R-:W-:-:S00]  /*0340*/  NOP ;  /* 0x0000000000007918 */ /* 0x000fc00000000000 */
[----:B------:R-:W-:-:S00]  /*0350*/  NOP ;  /* 0x0000000000007918 */ /* 0x000fc00000000000 */
[----:B------:R-:W-:-:S00]  /*0360*/  NOP ;  /* 0x0000000000007918 */ /* 0x000fc00000000000 */
[----:B------:R-:W-:-:S00]  /*0370*/  NOP ;  /* 0x0000000000007918 */ /* 0x000fc00000000000 */
.L_x_5:


//--------------------- .text._Z11upwardSweepPiii --------------------------
	.section	.text._Z11upwardSweepPiii,"ax",@progbits
	.align	128
        .global         _Z11upwardSweepPiii
        .type           _Z11upwardSweepPiii,@function
        .size           _Z11upwardSweepPiii,(.L_x_6 - _Z11upwardSweepPiii)
        .other          _Z11upwardSweepPiii,@"STO_CUDA_ENTRY STV_DEFAULT"
_Z11upwardSweepPiii:
.text._Z11upwardSweepPiii:
        /* <DEDUP_REMOVED lines=40> */
[----:B------:R-:W-:Y:S02]  /*0280*/  IMAD.WIDE R4, R9, 0x4, R4 ;  /* 0x0000000409047825 */ /* 0x000fe400078e0204 */
[----:B-1----:R-:W2:Y:S04]  /*0290*/  LDG.E R2, desc[UR4][R2.64] ;  /* 0x0000000402027981 */ /* 0x002ea8000c1e1900 */
[----:B------:R-:W2:Y:S02]  /*02a0*/  LDG.E R7, desc[UR4][R4.64] ;  /* 0x0000000404077981 */ /* 0x000ea4000c1e1900 */
[----:B--2---:R-:W-:-:S05]  /*02b0*/  IADD3 R7, PT, PT, R2, R7, RZ ;  /* 0x0000000702077210 */ /* 0x004fca0007ffe0ff */
[----:B------:R-:W-:Y:S01]  /*02c0*/  STG.E desc[UR4][R4.64], R7 ;  /* 0x0000000704007986 */ /* 0x000fe2000c101904 */
[----:B------:R-:W-:Y:S05]  /*02d0*/  EXIT ;  /* 0x000000000000794d */ /* 0x000fea0003800000 */
.L_x_1:
        /* <DEDUP_REMOVED lines=10> */
.L_x_6:


//--------------------- .text._Z17findNumOddNumbersPKiPiS1_i --------------------------
	.section	.text._Z17findNumOddNumbersPKiPiS1_i,"ax",@progbits
	.align	128
        .global         _Z17findNumOddNumbersPKiPiS1_i
        .type           _Z17findNumOddNumbersPKiPiS1_i,@function
        .size           _Z17findNumOddNumbersPKiPiS1_i,(.L_x_7 - _Z17findNumOddNumbersPKiPiS1_i)
        .other          _Z17findNumOddNumbersPKiPiS1_i,@"STO_CUDA_ENTRY STV_DEFAULT"
_Z17findNumOddNumbersPKiPiS1_i:
.text._Z17findNumOddNumbersPKiPiS1_i:
        /* <DEDUP_REMOVED lines=8> */
[----:B------:R-:W0:Y:S01]  /*0080*/  LDC.64 R2, c[0x0][0x380] ;  /* 0x0000e000ff027b82 */ /* 0x000e220000000a00 */
[----:B------:R-:W1:Y:S01]  /*0090*/  LDCU.64 UR4, c[0x0][0x358] ;  /* 0x00006b00ff0477ac */ /* 0x000e620008000a00 */
[----:B0-----:R-:W-:-:S06]  /*00a0*/  IMAD.WIDE R2, R7, 0x4, R2 ;  /* 0x0000000407027825 */ /* 0x001fcc00078e0202 */
[----:B-1----:R-:W2:Y:S02]  /*00b0*/  LDG.E R2, desc[UR4][R2.64] ;  /* 0x0000000402027981 */ /* 0x002ea4000c1e1900 */
[----:B--2---:R-:W-:-:S04]  /*00c0*/  LOP3.LUT R0, R2, 0x1, RZ, 0xc0, !PT ;  /* 0x0000000102007812 */ /* 0x004fc800078ec0ff */
[----:B------:R-:W-:-:S13]  /*00d0*/  ISETP.NE.U32.AND P0, PT, R0, 0x1, PT ;  /* 0x000000010000780c */ /* 0x000fda0003f05070 */
[----:B------:R-:W-:Y:S05]  /*00e0*/  @P0 BRA `(.L_x_2) ;  /* 0x0000000000300947 */ /* 0x000fea0003800000 */
[----:B------:R-:W0:Y:S01]  /*00f0*/  S2R R0, SR_LANEID ;  /* 0x0000000000007919 */ /* 0x000e220000000000 */
[----:B------:R-:W1:Y:S01]  /*0100*/  LDC.64 R4, c[0x0][0x388] ;  /* 0x0000e200ff047b82 */ /* 0x000e620000000a00 */
[----:B------:R-:W-:Y:S02]  /*0110*/  VOTEU.ANY UR6, UPT, PT ;  /* 0x0000000000067886 */ /* 0x000fe400038e0100 */
[----:B------:R-:W-:Y:S02]  /*0120*/  UFLO.U32 UR7, UR6 ;  /* 0x00000006000772bd */ /* 0x000fe400080e0000 */
[----:B------:R-:W2:Y:S03]  /*0130*/  POPC R9, UR6 ;  /* 0x0000000600097d09 */ /* 0x000ea60008000000 */
[----:B------:R-:W2:Y:S01]  /*0140*/  LDC.64 R2, c[0x0][0x390] ;  /* 0x0000e400ff027b82 */ /* 0x000ea20000000a00 */
[----:B------:R-:W-:Y:S01]  /*0150*/  HFMA2 R11, -RZ, RZ, 0, 5.9604644775390625e-08 ;  /* 0x00000001ff0b7431 */ /* 0x000fe200000001ff */
[----:B0-----:R-:W-:Y:S01]  /*0160*/  ISETP.EQ.U32.AND P0, PT, R0, UR7, PT ;  /* 0x0000000700007c0c */ /* 0x001fe2000bf02070 */
[----:B-1----:R-:W-:-:S12]  /*0170*/  IMAD.WIDE R4, R7, 0x4, R4 ;  /* 0x0000000407047825 */ /* 0x002fd800078e0204 */
[----:B--2---:R-:W-:Y:S04]  /*0180*/  @P0 REDG.E.ADD.STRONG.GPU desc[UR4][R2.64], R9 ;  /* 0x000000090200098e */ /* 0x004fe8000c12e104 */
[----:B------:R-:W-:Y:S01]  /*0190*/  STG.E desc[UR4][R4.64], R11 ;  /* 0x0000000b04007986 */ /* 0x000fe2000c101904 */
[----:B------:R-:W-:Y:S05]  /*01a0*/  EXIT ;  /* 0x000000000000794d */ /* 0x000fea0003800000 */
.L_x_2:
[----:B------:R-:W0:Y:S02]  /*01b0*/  LDC.64 R2, c[0x0][0x388] ;  /* 0x0000e200ff027b82 */ /* 0x000e240000000a00 */
[----:B0-----:R-:W-:-:S05]  /*01c0*/  IMAD.WIDE R2, R7, 0x4, R2 ;  /* 0x0000000407027825 */ /* 0x001fca00078e0202 */
[----:B------:R-:W-:Y:S01]  /*01d0*/  STG.E desc[UR4][R2.64], RZ ;  /* 0x000000ff02007986 */ /* 0x000fe2000c101904 */
[----:B------:R-:W-:Y:S05]  /*01e0*/  EXIT ;  /* 0x000000000000794d */ /* 0x000fea0003800000 */
.L_x_3:
        /* <DEDUP_REMOVED lines=9> */
.L_x_7:


//--------------------- .text._Z14findOddNumbersPKiPiS1_S1_i --------------------------
	.section	.text._Z14findOddNumbersPKiPiS1_S1_i,"ax",@progbits
	.align	128
        .global         _Z14findOddNumbersPKiPiS1_S1_i
        .type           _Z14findOddNumbersPKiPiS1_S1_i,@function
        .size           _Z14findOddNumbersPKiPiS1_S1_i,(.L_x_8 - _Z14findOddNumbersPKiPiS1_S1_i)
        .other          _Z14findOddNumbersPKiPiS1_S1_i,@"STO_CUDA_ENTRY STV_DEFAULT"
_Z14findOddNumbersPKiPiS1_S1_i:
.text._Z14findOddNumbersPKiPiS1_S1_i:
        /* <DEDUP_REMOVED lines=12> */
[----:B--2---:R-:W-:-:S13]  /*00c0*/  ISETP.NE.AND P0, PT, R2, 0x1, PT ;  /* 0x000000010200780c */ /* 0x004fda0003f05270 */
[----:B------:R-:W-:Y:S05]  /*00d0*/  @P0 EXIT ;  /* 0x000000000000094d */ /* 0x000fea0003800000 */
[----:B------:R-:W0:Y:S08]  /*00e0*/  LDC.64 R4, c[0x0][0x388] ;  /* 0x0000e200ff047b82 */ /* 0x000e300000000a00 */
[----:B------:R-:W1:Y:S01]  /*00f0*/  LDC.64 R2, c[0x0][0x380] ;  /* 0x0000e000ff027b82 */ /* 0x000e620000000a00 */
[----:B0-----:R-:W-:-:S06]  /*0100*/  IMAD.WIDE R4, R7, 0x4, R4 ;  /* 0x0000000407047825 */ /* 0x001fcc00078e0204 */
[----:B------:R-:W2:Y:S01]  /*0110*/  LDG.E R5, desc[UR4][R4.64] ;  /* 0x0000000404057981 */ /* 0x000ea2000c1e1900 */
[----:B-1----:R-:W-:Y:S02]  /*0120*/  IMAD.WIDE R2, R7, 0x4, R2 ;  /* 0x0000000407027825 */ /* 0x002fe400078e0202 */
[----:B------:R-:W2:Y:S04]  /*0130*/  LDC.64 R6, c[0x0][0x390] ;  /* 0x0000e400ff067b82 */ /* 0x000ea80000000a00 */
[----:B------:R-:W3:Y:S01]  /*0140*/  LDG.E R3, desc[UR4][R2.64] ;  /* 0x0000000402037981 */ /* 0x000ee2000c1e1900 */
[----:B--2---:R-:W-:-:S05]  /*0150*/  IMAD.WIDE R6, R5, 0x4, R6 ;  /* 0x0000000405067825 */ /* 0x004fca00078e0206 */
[----:B---3--:R-:W-:Y:S01]  /*0160*/  STG.E desc[UR4][R6.64], R3 ;  /* 0x0000000306007986 */ /* 0x008fe2000c101904 */
[----:B------:R-:W-:Y:S05]  /*0170*/  EXIT ;  /* 0x000000000000794d */ /* 0x000fea0003800000 */
.L_x_4:
        /* <DEDUP_REMOVED lines=16> */
.L_x_8:


//--------------------- .nv.shared.reserved.0     --------------------------
	.section	.nv.shared.reserved.0,"aw",@nobits
	.weak		__nv_reservedSMEM_offset_0_alias
	.size		__nv_reservedSMEM_offset_0_alias, 0, 64
	.other		__nv_reservedSMEM_offset_0_alias,@"STO_CUDA_RESERVED_SHARED STV_DEFAULT"
__nv_reservedSMEM_offset_0_alias:
	.zero		0
	.zero		64


//--------------------- .nv.constant0._Z13downwardSweepPiii --------------------------
	.section	.nv.constant0._Z13downwardSweepPiii,"a",@progbits
	.sectionflags	@""
	.align	4
.nv.constant0._Z13downwardSweepPiii:
	.zero		912


//--------------------- .nv.constant0._Z11upwardSweepPiii --------------------------
	.section	.nv.constant0._Z11upwardSweepPiii,"a",@progbits
	.sectionflags	@""
	.align	4
.nv.constant0._Z11upwardSweepPiii:
	.zero		912


//--------------------- .nv.constant0._Z17findNumOddNumbersPKiPiS1_i --------------------------
	.section	.nv.constant0._Z17findNumOddNumbersPKiPiS1_i,"a",@progbits
	.sectionflags	@""
	.align	4
.nv.constant0._Z17findNumOddNumbersPKiPiS1_i:
	.zero		924


//--------------------- .nv.constant0._Z14findOddNumbersPKiPiS1_S1_i --------------------------
	.section	.nv.constant0._Z14findOddNumbersPKiPiS1_S1_i,"a",@progbits
	.sectionflags	@""
	.align	4
.nv.constant0._Z14findOddNumbersPKiPiS1_S1_i:
	.zero		932


//--------------------- SYMBOLS --------------------------

	.type		.nv.reservedSmem.offset0,@object
	.size		.nv.reservedSmem.offset0,0x4
